//
// Generated by NVIDIA NVVM Compiler
//
// Compiler Build ID: CL-36424714
// Cuda compilation tools, release 13.0, V13.0.88
// Based on NVVM 20.0.0
//

.version 9.0
.target sm_100
.address_size 64

	// .globl	_Z4cu_fPf

.visible .entry _Z4cu_fPf(
	.param .u64 .ptr .align 1 _Z4cu_fPf_param_0
)
{
	.reg .b32 	%r<2>;
	.reg .b64 	%rd<3>;

	ld.param.u64 	%rd1, [_Z4cu_fPf_param_0];
	cvta.to.global.u64 	%rd2, %rd1;
	mov.b32 	%r1, 1077936128;
	st.global.u32 	[%rd2], %r1;
	ret;

}


// ===== COMPILED SASS (sm_100) =====

	.target	sm_100

	.elftype	@"ET_EXEC"


//--------------------- .note.nv.tkinfo           --------------------------
	.section	.note.nv.tkinfo,"",@"SHT_NOTE"
	.sectionflags	@"SHF_NOTE_NV_TKINFO"
	.tkinfo
        /*0018*/ 	.word	0x00000002
        /*0030*/ 	.string	""
        /*0030*/ 	.string	"ptxas"
        /*0030*/ 	.string	"Cuda compilation tools, release 13.0, V13.0.88"
        /*0030*/ 	.string	"Build cuda_13.0.r13.0/compiler.36424714_0"
        /*0030*/ 	.string	"-arch sm_100 -m 64 "



//--------------------- .note.nv.cuinfo           --------------------------
	.section	.note.nv.cuinfo,"",@"SHT_NOTE"
	.sectionflags	@"SHF_NOTE_NV_CUINFO"
        /*0018*/ 	.short	0x0002
        /*001a*/ 	.short	0x0064
        /*001c*/ 	.short	0x0082
	.zero		2


//--------------------- .nv.info                  --------------------------
	.section	.nv.info,"",@"SHT_CUDA_INFO"
	.align	4


	//----- nvinfo : EIATTR_REGCOUNT
	.align		4
        /*0000*/ 	.byte	0x04, 0x2f
        /*0002*/ 	.short	(.L_1 - .L_0)
	.align		4
.L_0:
        /*0004*/ 	.word	index@(_Z4cu_fPf)
        /*0008*/ 	.word	0x00000008


	//----- nvinfo : EIATTR_FRAME_SIZE
	.align		4
.L_1:
        /*000c*/ 	.byte	0x04, 0x11
        /*000e*/ 	.short	(.L_3 - .L_2)
	.align		4
.L_2:
        /*0010*/ 	.word	index@(_Z4cu_fPf)
        /*0014*/ 	.word	0x00000000


	//----- nvinfo : EIATTR_MIN_STACK_SIZE
	.align		4
.L_3:
        /*0018*/ 	.byte	0x04, 0x12
        /*001a*/ 	.short	(.L_5 - .L_4)
	.align		4
.L_4:
        /*001c*/ 	.word	index@(_Z4cu_fPf)
        /*0020*/ 	.word	0x00000000
.L_5:


//--------------------- .nv.compat                --------------------------
	.section	.nv.compat,"",@"SHT_CUDA_COMPAT_INFO"
	.align	4
        /*0000*/ 	.byte	0x02, 0x09, 0x00, 0x00, 0x02, 0x02, 0x01, 0x00, 0x02, 0x05, 0x05, 0x00, 0x03, 0x07, 0x01, 0x01
        /*0010*/ 	.byte	0x02, 0x03, 0x00, 0x00, 0x02, 0x06, 0x01, 0x00, 0x04, 0x0b, 0x08, 0x00, 0x09, 0x00, 0x00, 0x00
        /*0020*/ 	.byte	0x00, 0x00, 0x00, 0x00


//--------------------- .nv.info._Z4cu_fPf        --------------------------
	.section	.nv.info._Z4cu_fPf,"",@"SHT_CUDA_INFO"
	.sectionflags	@""
	.align	4


	//----- nvinfo : EIATTR_CUDA_API_VERSION
	.align		4
        /*0000*/ 	.byte	0x04, 0x37
        /*0002*/ 	.short	(.L_7 - .L_6)
.L_6:
        /*0004*/ 	.word	0x00000082


	//----- nvinfo : EIATTR_KPARAM_INFO
	.align		4
.L_7:
        /*0008*/ 	.byte	0x04, 0x17
        /*000a*/ 	.short	(.L_9 - .L_8)
.L_8:
        /*000c*/ 	.word	0x00000000
        /*0010*/ 	.short	0x0000
        /*0012*/ 	.short	0x0000
        /*0014*/ 	.byte	0x00, 0xf5, 0x21, 0x00


	//----- nvinfo : EIATTR_SPARSE_MMA_MASK
	.align		4
.L_9:
        /*0018*/ 	.byte	0x03, 0x50
        /*001a*/ 	.short	0x0000


	//----- nvinfo : EIATTR_MAXREG_COUNT
	.align		4
        /*001c*/ 	.byte	0x03, 0x1b
        /*001e*/ 	.short	0x00ff


	//----- nvinfo : EIATTR_MERCURY_ISA_VERSION
	.align		4
        /*0020*/ 	.byte	0x03, 0x5f
        /*0022*/ 	.short	0x0101


	//----- nvinfo : EIATTR_VRC_CTA_INIT_COUNT
	.align		4
        /*0024*/ 	.byte	0x02, 0x4a
	.zero		1
	.zero		1


	//----- nvinfo : EIATTR_EXIT_INSTR_OFFSETS
	.align		4
        /*0028*/ 	.byte	0x04, 0x1c
        /*002a*/ 	.short	(.L_11 - .L_10)


	//   ....[0]....
.L_10:
        /*002c*/ 	.word	0x00000050


	//----- nvinfo : EIATTR_CBANK_PARAM_SIZE
	.align		4
.L_11:
        /*0030*/ 	.byte	0x03, 0x19
        /*0032*/ 	.short	0x0008


	//----- nvinfo : EIATTR_PARAM_CBANK
	.align		4
        /*0034*/ 	.byte	0x04, 0x0a
        /*0036*/ 	.short	(.L_13 - .L_12)
	.align		4
.L_12:
        /*0038*/ 	.word	index@(.nv.constant0._Z4cu_fPf)
        /*003c*/ 	.short	0x0380
        /*003e*/ 	.short	0x0008


	//----- nvinfo : EIATTR_SW_WAR
	.align		4
.L_13:
        /*0040*/ 	.byte	0x04, 0x36
        /*0042*/ 	.short	(.L_15 - .L_14)
.L_14:
        /*0044*/ 	.word	0x00000008
.L_15:


//--------------------- .nv.callgraph             --------------------------
	.section	.nv.callgraph,"",@"SHT_CUDA_CALLGRAPH"
	.align	4
	.sectionentsize	8
	.align		4
        /*0000*/ 	.word	0x00000000
	.align		4
        /*0004*/ 	.word	0xffffffff
	.align		4
        /*0008*/ 	.word	0x00000000
	.align		4
        /*000c*/ 	.word	0xfffffffe
	.align		4
        /*0010*/ 	.word	0x00000000
	.align		4
        /*0014*/ 	.word	0xfffffffd
	.align		4
        /*0018*/ 	.word	0x00000000
	.align		4
        /*001c*/ 	.word	0xfffffffc


//--------------------- .text._Z4cu_fPf           --------------------------
	.section	.text._Z4cu_fPf,"ax",@progbits
	.align	128
        .global         _Z4cu_fPf
        .type           _Z4cu_fPf,@function
        .size           _Z4cu_fPf,(.L_x_1 - _Z4cu_fPf)
        .other          _Z4cu_fPf,@"STO_CUDA_ENTRY STV_DEFAULT"
_Z4cu_fPf:
.text._Z4cu_fPf:
[----:B------:R-:W-:Y:S08]  /*0000*/  LDC R1, c[0x0][0x37c] ;  /* 0x0000df00ff017b82 */ /* 0x000ff00000000800 */
[----:B------:R-:W0:Y:S01]  /*0010*/  LDC.64 R2, c[0x0][0x380] ;  /* 0x0000e000ff027b82 */ /* 0x000e220000000a00 */
[----:B------:R-:W0:Y:S01]  /*0020*/  LDCU.64 UR4, c[0x0][0x358] ;  /* 0x00006b00ff0477ac */ /* 0x000e220008000a00 */
[----:B------:R-:W-:-:S05]  /*0030*/  HFMA2 R5, -RZ, RZ, 2.125, 0 ;  /* 0x40400000ff057431 */ /* 0x000fca00000001ff */
[----:B0-----:R-:W-:Y:S01]  /*0040*/  STG.E desc[UR4][R2.64], R5 ;  /* 0x0000000502007986 */ /* 0x001fe2000c101904 */
[----:B------:R-:W-:Y:S05]  /*0050*/  EXIT ;  /* 0x000000000000794d */ /* 0x000fea0003800000 */
.L_x_0:
[----:B------:R-:W-:-:S00]  /*0060*/  BRA `(.L_x_0) ;  /* 0xfffffffc00fc7947 */ /* 0x000fc0000383ffff */
[----:B------:R-:W-:-:S00]  /*0070*/  NOP ;  /* 0x0000000000007918 */ /* 0x000fc00000000000 */
        /* <DEDUP_REMOVED lines=8> */
.L_x_1:


//--------------------- .nv.shared.reserved.0     --------------------------
	.section	.nv.shared.reserved.0,"aw",@nobits
	.weak		__nv_reservedSMEM_offset_0_alias
	.size		__nv_reservedSMEM_offset_0_alias, 0, 64
	.other		__nv_reservedSMEM_offset_0_alias,@"STO_CUDA_RESERVED_SHARED STV_DEFAULT"
__nv_reservedSMEM_offset_0_alias:
	.zero		0
	.zero		64


//--------------------- .nv.constant0._Z4cu_fPf   --------------------------
	.section	.nv.constant0._Z4cu_fPf,"a",@progbits
	.sectionflags	@""
	.align	4
.nv.constant0._Z4cu_fPf:
	.zero		904


//--------------------- SYMBOLS --------------------------

	.type		.nv.reservedSmem.offset0,@object
	.size		.nv.reservedSmem.offset0,0x4
